//
// Generated by NVIDIA NVVM Compiler
//
// Compiler Build ID: CL-36424714
// Cuda compilation tools, release 13.0, V13.0.88
// Based on NVVM 20.0.0
//

.version 9.0
.target sm_100
.address_size 64

	// .globl	FragmentProgram

.visible .entry FragmentProgram(
	.param .u32 FragmentProgram_param_0,
	.param .u32 FragmentProgram_param_1,
	.param .u64 .ptr .align 1 FragmentProgram_param_2,
	.param .u64 .ptr .align 1 FragmentProgram_param_3
)
{
	.reg .pred 	%p<3>;
	.reg .b16 	%rs<4>;
	.reg .b32 	%r<14>;
	.reg .b64 	%rd<8>;

	ld.param.u32 	%r7, [FragmentProgram_param_0];
	ld.param.u32 	%r8, [FragmentProgram_param_1];
	ld.param.u64 	%rd3, [FragmentProgram_param_2];
	ld.param.u64 	%rd4, [FragmentProgram_param_3];
	mov.u32 	%r9, %tid.x;
	mov.u32 	%r10, %ctaid.x;
	mov.u32 	%r1, %ntid.x;
	mad.lo.s32 	%r13, %r10, %r1, %r9;
	mul.lo.s32 	%r3, %r8, %r7;
	setp.ge.s32 	%p1, %r13, %r3;
	@%p1 bra 	$L__BB0_3;
	mov.u32 	%r11, %nctaid.x;
	mul.lo.s32 	%r4, %r1, %r11;
	cvta.to.global.u64 	%rd1, %rd3;
	cvta.to.global.u64 	%rd2, %rd4;
$L__BB0_2:
	mul.lo.s32 	%r12, %r13, 3;
	cvt.s64.s32 	%rd5, %r12;
	add.s64 	%rd6, %rd1, %rd5;
	ld.global.u8 	%rs1, [%rd6+2];
	add.s64 	%rd7, %rd2, %rd5;
	st.global.u8 	[%rd7], %rs1;
	ld.global.u8 	%rs2, [%rd6+1];
	st.global.u8 	[%rd7+1], %rs2;
	ld.global.u8 	%rs3, [%rd6];
	st.global.u8 	[%rd7+2], %rs3;
	add.s32 	%r13, %r13, %r4;
	setp.lt.s32 	%p2, %r13, %r3;
	@%p2 bra 	$L__BB0_2;
$L__BB0_3:
	ret;

}


// ===== COMPILED SASS (sm_100) =====

	.target	sm_100

	.elftype	@"ET_EXEC"


//--------------------- .note.nv.tkinfo           --------------------------
	.section	.note.nv.tkinfo,"",@"SHT_NOTE"
	.sectionflags	@"SHF_NOTE_NV_TKINFO"
	.tkinfo
        /*0018*/ 	.word	0x00000002
        /*0030*/ 	.string	""
        /*0030*/ 	.string	"ptxas"
        /*0030*/ 	.string	"Cuda compilation tools, release 13.0, V13.0.88"
        /*0030*/ 	.string	"Build cuda_13.0.r13.0/compiler.36424714_0"
        /*0030*/ 	.string	"-arch sm_100 -m 64 "



//--------------------- .note.nv.cuinfo           --------------------------
	.section	.note.nv.cuinfo,"",@"SHT_NOTE"
	.sectionflags	@"SHF_NOTE_NV_CUINFO"
        /*0018*/ 	.short	0x0002
        /*001a*/ 	.short	0x0064
        /*001c*/ 	.short	0x0082
	.zero		2


//--------------------- .nv.info                  --------------------------
	.section	.nv.info,"",@"SHT_CUDA_INFO"
	.align	4


	//----- nvinfo : EIATTR_REGCOUNT
	.align		4
        /*0000*/ 	.byte	0x04, 0x2f
        /*0002*/ 	.short	(.L_1 - .L_0)
	.align		4
.L_0:
        /*0004*/ 	.word	index@(FragmentProgram)
        /*0008*/ 	.word	0x00000010


	//----- nvinfo : EIATTR_FRAME_SIZE
	.align		4
.L_1:
        /*000c*/ 	.byte	0x04, 0x11
        /*000e*/ 	.short	(.L_3 - .L_2)
	.align		4
.L_2:
        /*0010*/ 	.word	index@(FragmentProgram)
        /*0014*/ 	.word	0x00000000


	//----- nvinfo : EIATTR_MIN_STACK_SIZE
	.align		4
.L_3:
        /*0018*/ 	.byte	0x04, 0x12
        /*001a*/ 	.short	(.L_5 - .L_4)
	.align		4
.L_4:
        /*001c*/ 	.word	index@(FragmentProgram)
        /*0020*/ 	.word	0x00000000
.L_5:


//--------------------- .nv.compat                --------------------------
	.section	.nv.compat,"",@"SHT_CUDA_COMPAT_INFO"
	.align	4
        /*0000*/ 	.byte	0x02, 0x09, 0x00, 0x00, 0x02, 0x02, 0x01, 0x00, 0x02, 0x05, 0x05, 0x00, 0x03, 0x07, 0x01, 0x01
        /*0010*/ 	.byte	0x02, 0x03, 0x00, 0x00, 0x02, 0x06, 0x01, 0x00, 0x04, 0x0b, 0x08, 0x00, 0x09, 0x00, 0x00, 0x00
        /*0020*/ 	.byte	0x00, 0x00, 0x00, 0x00


//--------------------- .nv.info.FragmentProgram  --------------------------
	.section	.nv.info.FragmentProgram,"",@"SHT_CUDA_INFO"
	.sectionflags	@""
	.align	4


	//----- nvinfo : EIATTR_CUDA_API_VERSION
	.align		4
        /*0000*/ 	.byte	0x04, 0x37
        /*0002*/ 	.short	(.L_7 - .L_6)
.L_6:
        /*0004*/ 	.word	0x00000082


	//----- nvinfo : EIATTR_KPARAM_INFO
	.align		4
.L_7:
        /*0008*/ 	.byte	0x04, 0x17
        /*000a*/ 	.short	(.L_9 - .L_8)
.L_8:
        /*000c*/ 	.word	0x00000000
        /*0010*/ 	.short	0x0003
        /*0012*/ 	.short	0x0010
        /*0014*/ 	.byte	0x00, 0xf5, 0x21, 0x00


	//----- nvinfo : EIATTR_KPARAM_INFO
	.align		4
.L_9:
        /*0018*/ 	.byte	0x04, 0x17
        /*001a*/ 	.short	(.L_11 - .L_10)
.L_10:
        /*001c*/ 	.word	0x00000000
        /*0020*/ 	.short	0x0002
        /*0022*/ 	.short	0x0008
        /*0024*/ 	.byte	0x00, 0xf5, 0x21, 0x00


	//----- nvinfo : EIATTR_KPARAM_INFO
	.align		4
.L_11:
        /*0028*/ 	.byte	0x04, 0x17
        /*002a*/ 	.short	(.L_13 - .L_12)
.L_12:
        /*002c*/ 	.word	0x00000000
        /*0030*/ 	.short	0x0001
        /*0032*/ 	.short	0x0004
        /*0034*/ 	.byte	0x00, 0xf0, 0x11, 0x00


	//----- nvinfo : EIATTR_KPARAM_INFO
	.align		4
.L_13:
        /*0038*/ 	.byte	0x04, 0x17
        /*003a*/ 	.short	(.L_15 - .L_14)
.L_14:
        /*003c*/ 	.word	0x00000000
        /*0040*/ 	.short	0x0000
        /*0042*/ 	.short	0x0000
        /*0044*/ 	.byte	0x00, 0xf0, 0x11, 0x00


	//----- nvinfo : EIATTR_SPARSE_MMA_MASK
	.align		4
.L_15:
        /*0048*/ 	.byte	0x03, 0x50
        /*004a*/ 	.short	0x0000


	//----- nvinfo : EIATTR_MAXREG_COUNT
	.align		4
        /*004c*/ 	.byte	0x03, 0x1b
        /*004e*/ 	.short	0x00ff


	//----- nvinfo : EIATTR_MERCURY_ISA_VERSION
	.align		4
        /*0050*/ 	.byte	0x03, 0x5f
        /*0052*/ 	.short	0x0101


	//----- nvinfo : EIATTR_VRC_CTA_INIT_COUNT
	.align		4
        /*0054*/ 	.byte	0x02, 0x4a
	.zero		1
	.zero		1


	//----- nvinfo : EIATTR_EXIT_INSTR_OFFSETS
	.align		4
        /*0058*/ 	.byte	0x04, 0x1c
        /*005a*/ 	.short	(.L_17 - .L_16)


	//   ....[0]....
.L_16:
        /*005c*/ 	.word	0x00000080


	//   ....[1]....
        /*0060*/ 	.word	0x000001d0


	//----- nvinfo : EIATTR_CRS_STACK_SIZE
	.align		4
.L_17:
        /*0064*/ 	.byte	0x04, 0x1e
        /*0066*/ 	.short	(.L_19 - .L_18)
.L_18:
        /*0068*/ 	.word	0x00000000


	//----- nvinfo : EIATTR_CBANK_PARAM_SIZE
	.align		4
.L_19:
        /*006c*/ 	.byte	0x03, 0x19
        /*006e*/ 	.short	0x0018


	//----- nvinfo : EIATTR_PARAM_CBANK
	.align		4
        /*0070*/ 	.byte	0x04, 0x0a
        /*0072*/ 	.short	(.L_21 - .L_20)
	.align		4
.L_20:
        /*0074*/ 	.word	index@(.nv.constant0.FragmentProgram)
        /*0078*/ 	.short	0x0380
        /*007a*/ 	.short	0x0018


	//----- nvinfo : EIATTR_SW_WAR
	.align		4
.L_21:
        /*007c*/ 	.byte	0x04, 0x36
        /*007e*/ 	.short	(.L_23 - .L_22)
.L_22:
        /*0080*/ 	.word	0x00000008
.L_23:


//--------------------- .nv.callgraph             --------------------------
	.section	.nv.callgraph,"",@"SHT_CUDA_CALLGRAPH"
	.align	4
	.sectionentsize	8
	.align		4
        /*0000*/ 	.word	0x00000000
	.align		4
        /*0004*/ 	.word	0xffffffff
	.align		4
        /*0008*/ 	.word	0x00000000
	.align		4
        /*000c*/ 	.word	0xfffffffe
	.align		4
        /*0010*/ 	.word	0x00000000
	.align		4
        /*0014*/ 	.word	0xfffffffd
	.align		4
        /*0018*/ 	.word	0x00000000
	.align		4
        /*001c*/ 	.word	0xfffffffc


//--------------------- .text.FragmentProgram     --------------------------
	.section	.text.FragmentProgram,"ax",@progbits
	.align	128
        .global         FragmentProgram
        .type           FragmentProgram,@function
        .size           FragmentProgram,(.L_x_2 - FragmentProgram)
        .other          FragmentProgram,@"STO_CUDA_ENTRY STV_DEFAULT"
FragmentProgram:
.text.FragmentProgram:
[----:B------:R-:W-:Y:S01]  /*0000*/  LDC R1, c[0x0][0x37c] ;  /* 0x0000df00ff017b82 */ /* 0x000fe20000000800 */
[----:B------:R-:W0:Y:S07]  /*0010*/  S2R R0, SR_TID.X ;  /* 0x0000000000007919 */ /* 0x000e2e0000002100 */
[----:B------:R-:W0:Y:S01]  /*0020*/  S2UR UR6, SR_CTAID.X ;  /* 0x00000000000679c3 */ /* 0x000e220000002500 */
[----:B------:R-:W1:Y:S07]  /*0030*/  LDCU.64 UR4, c[0x0][0x380] ;  /* 0x00007000ff0477ac */ /* 0x000e6e0008000a00 */
[----:B------:R-:W0:Y:S01]  /*0040*/  LDC R7, c[0x0][0x360] ;  /* 0x0000d800ff077b82 */ /* 0x000e220000000800 */
[----:B-1----:R-:W-:Y:S01]  /*0050*/  UIMAD UR4, UR5, UR4, URZ ;  /* 0x00000004050472a4 */ /* 0x002fe2000f8e02ff */
[----:B0-----:R-:W-:-:S05]  /*0060*/  IMAD R0, R7, UR6, R0 ;  /* 0x0000000607007c24 */ /* 0x001fca000f8e0200 */
[----:B------:R-:W-:-:S13]  /*0070*/  ISETP.GE.AND P0, PT, R0, UR4, PT ;  /* 0x0000000400007c0c */ /* 0x000fda000bf06270 */
[----:B------:R-:W-:Y:S05]  /*0080*/  @P0 EXIT ;  /* 0x000000000000094d */ /* 0x000fea0003800000 */
[----:B------:R-:W0:Y:S01]  /*0090*/  LDCU UR5, c[0x0][0x370] ;  /* 0x00006e00ff0577ac */ /* 0x000e220008000800 */
[----:B------:R-:W1:Y:S01]  /*00a0*/  LDCU.64 UR6, c[0x0][0x358] ;  /* 0x00006b00ff0677ac */ /* 0x000e620008000a00 */
[----:B------:R-:W2:Y:S01]  /*00b0*/  LDCU.64 UR8, c[0x0][0x388] ;  /* 0x00007100ff0877ac */ /* 0x000ea20008000a00 */
[----:B------:R-:W3:Y:S01]  /*00c0*/  LDCU.64 UR10, c[0x0][0x390] ;  /* 0x00007200ff0a77ac */ /* 0x000ee20008000a00 */
[----:B0-----:R-:W-:-:S07]  /*00d0*/  IMAD R7, R7, UR5, RZ ;  /* 0x0000000507077c24 */ /* 0x001fce000f8e02ff */
.L_x_0:
[----:B0-----:R-:W-:-:S05]  /*00e0*/  IMAD R4, R0, 0x3, RZ ;  /* 0x0000000300047824 */ /* 0x001fca00078e02ff */
[----:B------:R-:W-:Y:S02]  /*00f0*/  SHF.R.S32.HI R5, RZ, 0x1f, R4 ;  /* 0x0000001fff057819 */ /* 0x000fe40000011404 */
[----:B--2---:R-:W-:-:S04]  /*0100*/  IADD3 R2, P0, PT, R4, UR8, RZ ;  /* 0x0000000804027c10 */ /* 0x004fc8000ff1e0ff */
[----:B------:R-:W-:-:S05]  /*0110*/  IADD3.X R3, PT, PT, R5, UR9, RZ, P0, !PT ;  /* 0x0000000905037c10 */ /* 0x000fca00087fe4ff */
[----:B-1----:R-:W2:Y:S01]  /*0120*/  LDG.E.U8 R9, desc[UR6][R2.64+0x2] ;  /* 0x0000020602097981 */ /* 0x002ea2000c1e1100 */
[----:B---3--:R-:W-:-:S04]  /*0130*/  IADD3 R4, P0, PT, R4, UR10, RZ ;  /* 0x0000000a04047c10 */ /* 0x008fc8000ff1e0ff */
[----:B------:R-:W-:-:S05]  /*0140*/  IADD3.X R5, PT, PT, R5, UR11, RZ, P0, !PT ;  /* 0x0000000b05057c10 */ /* 0x000fca00087fe4ff */
[----:B--2---:R0:W-:Y:S04]  /*0150*/  STG.E.U8 desc[UR6][R4.64], R9 ;  /* 0x0000000904007986 */ /* 0x0041e8000c101106 */
[----:B------:R-:W2:Y:S04]  /*0160*/  LDG.E.U8 R11, desc[UR6][R2.64+0x1] ;  /* 0x00000106020b7981 */ /* 0x000ea8000c1e1100 */
[----:B--2---:R0:W-:Y:S04]  /*0170*/  STG.E.U8 desc[UR6][R4.64+0x1], R11 ;  /* 0x0000010b04007986 */ /* 0x0041e8000c101106 */
[----:B------:R-:W2:Y:S01]  /*0180*/  LDG.E.U8 R13, desc[UR6][R2.64] ;  /* 0x00000006020d7981 */ /* 0x000ea2000c1e1100 */
[----:B------:R-:W-:-:S05]  /*0190*/  IMAD.IADD R0, R7, 0x1, R0 ;  /* 0x0000000107007824 */ /* 0x000fca00078e0200 */
[----:B------:R-:W-:Y:S01]  /*01a0*/  ISETP.GE.AND P0, PT, R0, UR4, PT ;  /* 0x0000000400007c0c */ /* 0x000fe2000bf06270 */
[----:B--2---:R0:W-:-:S12]  /*01b0*/  STG.E.U8 desc[UR6][R4.64+0x2], R13 ;  /* 0x0000020d04007986 */ /* 0x0041d8000c101106 */
[----:B------:R-:W-:Y:S05]  /*01c0*/  @!P0 BRA `(.L_x_0) ;  /* 0xfffffffc00c48947 */ /* 0x000fea000383ffff */
[----:B------:R-:W-:Y:S05]  /*01d0*/  EXIT ;  /* 0x000000000000794d */ /* 0x000fea0003800000 */
.L_x_1:
[----:B------:R-:W-:-:S00]  /*01e0*/  BRA `(.L_x_1) ;  /* 0xfffffffc00fc7947 */ /* 0x000fc0000383ffff */
[----:B------:R-:W-:-:S00]  /*01f0*/  NOP ;  /* 0x0000000000007918 */ /* 0x000fc00000000000 */
        /* <DEDUP_REMOVED lines=8> */
.L_x_2:


//--------------------- .nv.shared.reserved.0     --------------------------
	.section	.nv.shared.reserved.0,"aw",@nobits
	.weak		__nv_reservedSMEM_offset_0_alias
	.size		__nv_reservedSMEM_offset_0_alias, 0, 64
	.other		__nv_reservedSMEM_offset_0_alias,@"STO_CUDA_RESERVED_SHARED STV_DEFAULT"
__nv_reservedSMEM_offset_0_alias:
	.zero		0
	.zero		64


//--------------------- .nv.constant0.FragmentProgram --------------------------
	.section	.nv.constant0.FragmentProgram,"a",@progbits
	.sectionflags	@""
	.align	4
.nv.constant0.FragmentProgram:
	.zero		920


//--------------------- SYMBOLS --------------------------

	.type		.nv.reservedSmem.offset0,@object
	.size		.nv.reservedSmem.offset0,0x4
